	.headerflags	@"EF_CUDA_TEXMODE_UNIFIED EF_CUDA_64BIT_ADDRESS EF_CUDA_ACCELERATORS EF_CUDA_SM90 EF_CUDA_VIRTUAL_SM(EF_CUDA_SM90)"
	.elftype	@"ET_EXEC"


//--------------------- .nv.info                  --------------------------
	.section	.nv.info,"",@"SHT_CUDA_INFO"
	.align	4


	//----- nvinfo : EIATTR_REGCOUNT
	.align		4
        /*0000*/ 	.byte	0x04, 0x2f
        /*0002*/ 	.short	(.L_1 - .L_0)
	.align		4
.L_0:
        /*0004*/ 	.word	index@(triton_poi_fused_leaky_relu_15)
        /*0008*/ 	.word	0x0000000e


	//----- nvinfo : EIATTR_MIN_STACK_SIZE
	.align		4
.L_1:
        /*000c*/ 	.byte	0x04, 0x12
        /*000e*/ 	.short	(.L_3 - .L_2)
	.align		4
.L_2:
        /*0010*/ 	.word	index@(triton_poi_fused_leaky_relu_15)
        /*0014*/ 	.word	0x00000000


	//----- nvinfo : EIATTR_FRAME_SIZE
	.align		4
.L_3:
        /*0018*/ 	.byte	0x04, 0x11
        /*001a*/ 	.short	(.L_5 - .L_4)
	.align		4
.L_4:
        /*001c*/ 	.word	index@(triton_poi_fused_leaky_relu_15)
        /*0020*/ 	.word	0x00000000


	//----- nvinfo : EIATTR_MIN_STACK_SIZE
	.align		4
.L_5:
        /*0024*/ 	.byte	0x04, 0x12
        /*0026*/ 	.short	(.L_7 - .L_6)
	.align		4
.L_6:
        /*0028*/ 	.word	index@(triton_poi_fused_leaky_relu_15)
        /*002c*/ 	.word	0x00000000
.L_7:


//--------------------- .nv.info.triton_poi_fused_leaky_relu_15 --------------------------
	.section	.nv.info.triton_poi_fused_leaky_relu_15,"",@"SHT_CUDA_INFO"
	.sectionflags	@""
	.align	4


	//----- nvinfo : EIATTR_CUDA_API_VERSION
	.align		4
        /*0000*/ 	.byte	0x04, 0x37
        /*0002*/ 	.short	(.L_9 - .L_8)
.L_8:
        /*0004*/ 	.word	0x0000007c


	//----- nvinfo : EIATTR_KPARAM_INFO
	.align		4
.L_9:
        /*0008*/ 	.byte	0x04, 0x17
        /*000a*/ 	.short	(.L_11 - .L_10)
.L_10:
        /*000c*/ 	.word	0x00000000
        /*0010*/ 	.short	0x0001
        /*0012*/ 	.short	0x0008
        /*0014*/ 	.byte	0x00, 0xf0, 0x11, 0x00


	//----- nvinfo : EIATTR_KPARAM_INFO
	.align		4
.L_11:
        /*0018*/ 	.byte	0x04, 0x17
        /*001a*/ 	.short	(.L_13 - .L_12)
.L_12:
        /*001c*/ 	.word	0x00000000
        /*0020*/ 	.short	0x0000
        /*0022*/ 	.short	0x0000
        /*0024*/ 	.byte	0x00, 0xf4, 0x21, 0x00


	//----- nvinfo : EIATTR_SPARSE_MMA_MASK
	.align		4
.L_13:
        /*0028*/ 	.byte	0x03, 0x50
        /*002a*/ 	.short	0x0000


	//----- nvinfo : EIATTR_MAXREG_COUNT
	.align		4
        /*002c*/ 	.byte	0x03, 0x1b
        /*002e*/ 	.short	0x00ff


	//----- nvinfo : EIATTR_EXIT_INSTR_OFFSETS
	.align		4
        /*0030*/ 	.byte	0x04, 0x1c
        /*0032*/ 	.short	(.L_15 - .L_14)


	//   ....[0]....
.L_14:
        /*0034*/ 	.word	0x00000230


	//   ....[1]....
        /*0038*/ 	.word	0x00000250


	//----- nvinfo : EIATTR_REQNTID
	.align		4
.L_15:
        /*003c*/ 	.byte	0x04, 0x10
        /*003e*/ 	.short	(.L_17 - .L_16)
.L_16:
        /*0040*/ 	.word	0x00000080
        /*0044*/ 	.word	0x00000001
        /*0048*/ 	.word	0x00000001


	//----- nvinfo : EIATTR_CBANK_PARAM_SIZE
	.align		4
.L_17:
        /*004c*/ 	.byte	0x03, 0x19
        /*004e*/ 	.short	0x000c


	//----- nvinfo : EIATTR_PARAM_CBANK
	.align		4
        /*0050*/ 	.byte	0x04, 0x0a
        /*0052*/ 	.short	(.L_19 - .L_18)
	.align		4
.L_18:
        /*0054*/ 	.word	index@(.nv.constant0.triton_poi_fused_leaky_relu_15)
        /*0058*/ 	.short	0x0210
        /*005a*/ 	.short	0x000c


	//----- nvinfo : EIATTR_SW_WAR
	.align		4
.L_19:
        /*005c*/ 	.byte	0x04, 0x36
        /*005e*/ 	.short	(.L_21 - .L_20)
.L_20:
        /*0060*/ 	.word	0x00000008
.L_21:


//--------------------- .nv.callgraph             --------------------------
	.section	.nv.callgraph,"",@"SHT_CUDA_CALLGRAPH"
	.align	4
	.sectionentsize	8
	.align		4
        /*0000*/ 	.word	0x00000000
	.align		4
        /*0004*/ 	.word	0xffffffff
	.align		4
        /*0008*/ 	.word	0x00000000
	.align		4
        /*000c*/ 	.word	0xfffffffe
	.align		4
        /*0010*/ 	.word	0x00000000
	.align		4
        /*0014*/ 	.word	0xfffffffd
	.align		4
        /*0018*/ 	.word	0x00000000
	.align		4
        /*001c*/ 	.word	0xfffffffc


//--------------------- .text.triton_poi_fused_leaky_relu_15 --------------------------
	.section	.text.triton_poi_fused_leaky_relu_15,"ax",@progbits
	.align	128
        .global         triton_poi_fused_leaky_relu_15
        .type           triton_poi_fused_leaky_relu_15,@function
        .size           triton_poi_fused_leaky_relu_15,(.L_x_1 - triton_poi_fused_leaky_relu_15)
        .other          triton_poi_fused_leaky_relu_15,@"STO_CUDA_ENTRY STV_DEFAULT"
triton_poi_fused_leaky_relu_15:
.text.triton_poi_fused_leaky_relu_15:
[----:B------:R-:W0:Y:S02]  /*0000*/  LDC R1, c[0x0][0x28] ;  /* 0x00000a00ff017b82 */ /* 0x000e240000000800 */
[----:B------:R-:W1:Y:S01]  /*0010*/  S2R R0, SR_TID.X ;  /* 0x0000000000007919 */ /* 0x000e620000002100 */
[----:B------:R-:W2:Y:S01]  /*0020*/  LDC.64 R2, c[0x0][0x210] ;  /* 0x00008400ff027b82 */ /* 0x000ea20000000a00 */
[----:B------:R-:W-:Y:S02]  /*0030*/  CS2R R8, SRZ ;  /* 0x0000000000087805 */ /* 0x000fe4000001ff00 */
[----:B------:R-:W-:Y:S01]  /*0040*/  CS2R R10, SRZ ;  /* 0x00000000000a7805 */ /* 0x000fe2000001ff00 */
[----:B------:R-:W3:Y:S01]  /*0050*/  S2R R5, SR_CTAID.X ;  /* 0x0000000000057919 */ /* 0x000ee20000002500 */
[----:B------:R-:W-:Y:S01]  /*0060*/  ULDC.64 UR4, c[0x0][0x208] ;  /* 0x0000820000047ab9 */ /* 0x000fe20000000a00 */
[----:B-1----:R-:W-:-:S05]  /*0070*/  IMAD.SHL.U32 R0, R0, 0x4, RZ ;  /* 0x0000000400007824 */ /* 0x002fca00078e00ff */
[----:B------:R-:W-:-:S05]  /*0080*/  LOP3.LUT R0, R0, 0x1fc, RZ, 0xc0, !PT ;  /* 0x000001fc00007812 */ /* 0x000fca00078ec0ff */
[----:B---3--:R-:W-:-:S04]  /*0090*/  IMAD R5, R5, 0x400, R0 ;  /* 0x0000040005057824 */ /* 0x008fc800078e0200 */
[C---:B--2---:R-:W-:Y:S01]  /*00a0*/  IMAD.WIDE R2, R5.reuse, 0x4, R2 ;  /* 0x0000000405027825 */ /* 0x044fe200078e0202 */
[----:B------:R-:W-:-:S03]  /*00b0*/  ISETP.GE.AND P4, PT, R5, 0x18800, PT ;  /* 0x000188000500780c */ /* 0x000fc60003f86270 */
[----:B------:R-:W-:-:S05]  /*00c0*/  VIADD R5, R5, 0x200 ;  /* 0x0000020005057836 */ /* 0x000fca0000000000 */
[----:B------:R-:W-:-:S05]  /*00d0*/  ISETP.GE.AND P0, PT, R5, 0x18800, PT ;  /* 0x000188000500780c */ /* 0x000fca0003f06270 */
[----:B------:R-:W2:Y:S01]  /*00e0*/  @!P4 LDG.E.128 R8, desc[UR4][R2.64] ;  /* 0x000000040208c981 */ /* 0x000ea2000c1e1d00 */
[----:B------:R-:W-:Y:S02]  /*00f0*/  CS2R R4, SRZ ;  /* 0x0000000000047805 */ /* 0x000fe4000001ff00 */
[----:B------:R-:W-:-:S06]  /*0100*/  CS2R R6, SRZ ;  /* 0x0000000000067805 */ /* 0x000fcc000001ff00 */
[----:B------:R-:W3:Y:S01]  /*0110*/  @!P0 LDG.E.128 R4, desc[UR4][R2.64+0x800] ;  /* 0x0008000402048981 */ /* 0x000ee2000c1e1d00 */
[----:B--2---:R-:W-:Y:S02]  /*0120*/  FSETP.GT.AND P2, PT, R8, RZ, PT ;  /* 0x000000ff0800720b */ /* 0x004fe40003f44000 */
[----:B------:R-:W-:Y:S02]  /*0130*/  FSETP.GT.AND P6, PT, R9, RZ, PT ;  /* 0x000000ff0900720b */ /* 0x000fe40003fc4000 */
[----:B------:R-:W-:Y:S02]  /*0140*/  FSETP.GT.AND P5, PT, R10, RZ, PT ;  /* 0x000000ff0a00720b */ /* 0x000fe40003fa4000 */
[----:B------:R-:W-:Y:S02]  /*0150*/  FSETP.GT.AND P1, PT, R11, RZ, PT ;  /* 0x000000ff0b00720b */ /* 0x000fe40003f24000 */
[----:B---3--:R-:W-:-:S05]  /*0160*/  FSETP.GT.AND P3, PT, R4, RZ, PT ;  /* 0x000000ff0400720b */ /* 0x008fca0003f64000 */
[----:B------:R-:W-:Y:S01]  /*0170*/  @!P2 FMUL R8, R8, 0.20000000298023223877 ;  /* 0x3e4ccccd0808a820 */ /* 0x000fe20000400000 */
[----:B------:R-:W-:Y:S01]  /*0180*/  FSETP.GT.AND P2, PT, R5, RZ, PT ;  /* 0x000000ff0500720b */ /* 0x000fe20003f44000 */
[----:B------:R-:W-:Y:S01]  /*0190*/  @!P6 FMUL R9, R9, 0.20000000298023223877 ;  /* 0x3e4ccccd0909e820 */ /* 0x000fe20000400000 */
[----:B------:R-:W-:Y:S01]  /*01a0*/  FSETP.GT.AND P6, PT, R6, RZ, PT ;  /* 0x000000ff0600720b */ /* 0x000fe20003fc4000 */
[----:B------:R-:W-:Y:S01]  /*01b0*/  @!P5 FMUL R10, R10, 0.20000000298023223877 ;  /* 0x3e4ccccd0a0ad820 */ /* 0x000fe20000400000 */
[----:B------:R-:W-:Y:S01]  /*01c0*/  FSETP.GT.AND P5, PT, R7, RZ, PT ;  /* 0x000000ff0700720b */ /* 0x000fe20003fa4000 */
[----:B------:R-:W-:Y:S02]  /*01d0*/  @!P1 FMUL R11, R11, 0.20000000298023223877 ;  /* 0x3e4ccccd0b0b9820 */ /* 0x000fe40000400000 */
[----:B------:R-:W-:-:S03]  /*01e0*/  @!P3 FMUL R4, R4, 0.20000000298023223877 ;  /* 0x3e4ccccd0404b820 */ /* 0x000fc60000400000 */
[----:B------:R1:W-:Y:S03]  /*01f0*/  @!P4 STG.E.128 desc[UR4][R2.64], R8 ;  /* 0x000000080200c986 */ /* 0x0003e6000c101d04 */
[----:B------:R-:W-:Y:S02]  /*0200*/  @!P2 FMUL R5, R5, 0.20000000298023223877 ;  /* 0x3e4ccccd0505a820 */ /* 0x000fe40000400000 */
[----:B------:R-:W-:Y:S02]  /*0210*/  @!P6 FMUL R6, R6, 0.20000000298023223877 ;  /* 0x3e4ccccd0606e820 */ /* 0x000fe40000400000 */
[----:B------:R-:W-:Y:S01]  /*0220*/  @!P5 FMUL R7, R7, 0.20000000298023223877 ;  /* 0x3e4ccccd0707d820 */ /* 0x000fe20000400000 */
[----:B------:R-:W-:Y:S06]  /*0230*/  @P0 EXIT ;  /* 0x000000000000094d */ /* 0x000fec0003800000 */
[----:B------:R-:W-:Y:S01]  /*0240*/  STG.E.128 desc[UR4][R2.64+0x800], R4 ;  /* 0x0008000402007986 */ /* 0x000fe2000c101d04 */
[----:B------:R-:W-:Y:S05]  /*0250*/  EXIT ;  /* 0x000000000000794d */ /* 0x000fea0003800000 */
.L_x_0:
[----:B------:R-:W-:-:S00]  /*0260*/  BRA `(.L_x_0) ;  /* 0xfffffffc00fc7947 */ /* 0x000fc0000383ffff */
[----:B------:R-:W-:-:S00]  /*0270*/  NOP ;  /* 0x0000000000007918 */ /* 0x000fc00000000000 */
        /* <DEDUP_REMOVED lines=8> */
.L_x_1:


//--------------------- .nv.constant0.triton_poi_fused_leaky_relu_15 --------------------------
	.section	.nv.constant0.triton_poi_fused_leaky_relu_15,"a",@progbits
	.sectionflags	@""
	.align	4
.nv.constant0.triton_poi_fused_leaky_relu_15:
	.zero		540
